//
// Generated by NVIDIA NVVM Compiler
//
// Compiler Build ID: CL-36424714
// Cuda compilation tools, release 13.0, V13.0.88
// Based on NVVM 20.0.0
//

.version 9.0
.target sm_100
.address_size 64

	// .globl	_Z11detectEdgesPiS_ii
// _ZZ11detectEdgesPiS_iiE9sharedMem has been demoted

.visible .entry _Z11detectEdgesPiS_ii(
	.param .u64 .ptr .align 1 _Z11detectEdgesPiS_ii_param_0,
	.param .u64 .ptr .align 1 _Z11detectEdgesPiS_ii_param_1,
	.param .u32 _Z11detectEdgesPiS_ii_param_2,
	.param .u32 _Z11detectEdgesPiS_ii_param_3
)
{
	.reg .pred 	%p<5>;
	.reg .b32 	%r<47>;
	.reg .b32 	%f<3>;
	.reg .b64 	%rd<9>;
	// demoted variable
	.shared .align 4 .b8 _ZZ11detectEdgesPiS_iiE9sharedMem[1296];
	ld.param.u64 	%rd1, [_Z11detectEdgesPiS_ii_param_0];
	ld.param.u64 	%rd2, [_Z11detectEdgesPiS_ii_param_1];
	ld.param.u32 	%r7, [_Z11detectEdgesPiS_ii_param_2];
	ld.param.u32 	%r6, [_Z11detectEdgesPiS_ii_param_3];
	mov.u32 	%r8, %ctaid.y;
	shl.b32 	%r9, %r8, 4;
	mov.u32 	%r1, %tid.y;
	add.s32 	%r2, %r9, %r1;
	mov.u32 	%r10, %ctaid.x;
	shl.b32 	%r11, %r10, 4;
	mov.u32 	%r3, %tid.x;
	add.s32 	%r4, %r11, %r3;
	setp.ge.s32 	%p1, %r2, %r7;
	setp.ge.s32 	%p2, %r4, %r6;
	mov.u32 	%r12, _ZZ11detectEdgesPiS_iiE9sharedMem;
	mad.lo.s32 	%r13, %r1, 72, %r12;
	shl.b32 	%r14, %r3, 2;
	add.s32 	%r5, %r13, %r14;
	or.pred  	%p3, %p1, %p2;
	@%p3 bra 	$L__BB0_2;
	cvta.to.global.u64 	%rd3, %rd1;
	mad.lo.s32 	%r16, %r6, %r2, %r4;
	mul.wide.s32 	%rd4, %r16, 4;
	add.s64 	%rd5, %rd3, %rd4;
	ld.global.u32 	%r17, [%rd5];
	st.shared.u32 	[%r5], %r17;
	bra.uni 	$L__BB0_3;
$L__BB0_2:
	mov.b32 	%r15, 0;
	st.shared.u32 	[%r5], %r15;
$L__BB0_3:
	bar.sync 	0;
	add.s32 	%r18, %r3, -1;
	add.s32 	%r19, %r1, -1;
	max.u32 	%r20, %r18, %r19;
	setp.gt.u32 	%p4, %r20, 13;
	@%p4 bra 	$L__BB0_5;
	ld.shared.u32 	%r21, [%r5+-68];
	ld.shared.u32 	%r22, [%r5+4];
	shl.b32 	%r23, %r22, 1;
	ld.shared.u32 	%r24, [%r5+76];
	ld.shared.u32 	%r25, [%r5+-76];
	ld.shared.u32 	%r26, [%r5+-4];
	ld.shared.u32 	%r27, [%r5+68];
	add.s32 	%r28, %r23, %r21;
	add.s32 	%r29, %r28, %r24;
	shl.b32 	%r30, %r26, 1;
	add.s32 	%r31, %r25, %r30;
	add.s32 	%r32, %r31, %r27;
	sub.s32 	%r33, %r29, %r32;
	ld.shared.u32 	%r34, [%r5+72];
	shl.b32 	%r35, %r34, 1;
	ld.shared.u32 	%r36, [%r5+-72];
	add.s32 	%r37, %r35, %r27;
	add.s32 	%r38, %r37, %r24;
	shl.b32 	%r39, %r36, 1;
	add.s32 	%r40, %r25, %r39;
	add.s32 	%r41, %r40, %r21;
	sub.s32 	%r42, %r38, %r41;
	mul.lo.s32 	%r43, %r33, %r33;
	mad.lo.s32 	%r44, %r42, %r42, %r43;
	cvt.rn.f32.u32 	%f1, %r44;
	sqrt.rn.f32 	%f2, %f1;
	cvt.rzi.s32.f32 	%r45, %f2;
	mad.lo.s32 	%r46, %r6, %r2, %r4;
	cvta.to.global.u64 	%rd6, %rd2;
	mul.wide.s32 	%rd7, %r46, 4;
	add.s64 	%rd8, %rd6, %rd7;
	st.global.u32 	[%rd8], %r45;
$L__BB0_5:
	ret;

}


// ===== COMPILED SASS (sm_100) =====

	.target	sm_100

	.elftype	@"ET_EXEC"


//--------------------- .note.nv.tkinfo           --------------------------
	.section	.note.nv.tkinfo,"",@"SHT_NOTE"
	.sectionflags	@"SHF_NOTE_NV_TKINFO"
	.tkinfo
        /*0018*/ 	.word	0x00000002
        /*0030*/ 	.string	""
        /*0030*/ 	.string	"ptxas"
        /*0030*/ 	.string	"Cuda compilation tools, release 13.0, V13.0.88"
        /*0030*/ 	.string	"Build cuda_13.0.r13.0/compiler.36424714_0"
        /*0030*/ 	.string	"-arch sm_100 -m 64 "



//--------------------- .note.nv.cuinfo           --------------------------
	.section	.note.nv.cuinfo,"",@"SHT_NOTE"
	.sectionflags	@"SHF_NOTE_NV_CUINFO"
        /*0018*/ 	.short	0x0002
        /*001a*/ 	.short	0x0064
        /*001c*/ 	.short	0x0082
	.zero		2


//--------------------- .nv.info                  --------------------------
	.section	.nv.info,"",@"SHT_CUDA_INFO"
	.align	4


	//----- nvinfo : EIATTR_REGCOUNT
	.align		4
        /*0000*/ 	.byte	0x04, 0x2f
        /*0002*/ 	.short	(.L_1 - .L_0)
	.align		4
.L_0:
        /*0004*/ 	.word	index@(_Z11detectEdgesPiS_ii)
        /*0008*/ 	.word	0x0000000f


	//----- nvinfo : EIATTR_FRAME_SIZE
	.align		4
.L_1:
        /*000c*/ 	.byte	0x04, 0x11
        /*000e*/ 	.short	(.L_3 - .L_2)
	.align		4
.L_2:
        /*0010*/ 	.word	index@($__internal_0_$__cuda_sm20_sqrt_rn_f32_slowpath)
        /*0014*/ 	.word	0x00000000


	//----- nvinfo : EIATTR_FRAME_SIZE
	.align		4
.L_3:
        /*0018*/ 	.byte	0x04, 0x11
        /*001a*/ 	.short	(.L_5 - .L_4)
	.align		4
.L_4:
        /*001c*/ 	.word	index@(_Z11detectEdgesPiS_ii)
        /*0020*/ 	.word	0x00000000


	//----- nvinfo : EIATTR_MIN_STACK_SIZE
	.align		4
.L_5:
        /*0024*/ 	.byte	0x04, 0x12
        /*0026*/ 	.short	(.L_7 - .L_6)
	.align		4
.L_6:
        /*0028*/ 	.word	index@(_Z11detectEdgesPiS_ii)
        /*002c*/ 	.word	0x00000000
.L_7:


//--------------------- .nv.compat                --------------------------
	.section	.nv.compat,"",@"SHT_CUDA_COMPAT_INFO"
	.align	4
        /*0000*/ 	.byte	0x02, 0x09, 0x00, 0x00, 0x02, 0x02, 0x01, 0x00, 0x02, 0x05, 0x05, 0x00, 0x03, 0x07, 0x01, 0x01
        /*0010*/ 	.byte	0x02, 0x03, 0x00, 0x00, 0x02, 0x06, 0x01, 0x00, 0x04, 0x0b, 0x08, 0x00, 0x01, 0x00, 0x00, 0x00
        /*0020*/ 	.byte	0x00, 0x00, 0x00, 0x00


//--------------------- .nv.info._Z11detectEdgesPiS_ii --------------------------
	.section	.nv.info._Z11detectEdgesPiS_ii,"",@"SHT_CUDA_INFO"
	.sectionflags	@""
	.align	4


	//----- nvinfo : EIATTR_CUDA_API_VERSION
	.align		4
        /*0000*/ 	.byte	0x04, 0x37
        /*0002*/ 	.short	(.L_9 - .L_8)
.L_8:
        /*0004*/ 	.word	0x00000082


	//----- nvinfo : EIATTR_KPARAM_INFO
	.align		4
.L_9:
        /*0008*/ 	.byte	0x04, 0x17
        /*000a*/ 	.short	(.L_11 - .L_10)
.L_10:
        /*000c*/ 	.word	0x00000000
        /*0010*/ 	.short	0x0003
        /*0012*/ 	.short	0x0014
        /*0014*/ 	.byte	0x00, 0xf0, 0x11, 0x00


	//----- nvinfo : EIATTR_KPARAM_INFO
	.align		4
.L_11:
        /*0018*/ 	.byte	0x04, 0x17
        /*001a*/ 	.short	(.L_13 - .L_12)
.L_12:
        /*001c*/ 	.word	0x00000000
        /*0020*/ 	.short	0x0002
        /*0022*/ 	.short	0x0010
        /*0024*/ 	.byte	0x00, 0xf0, 0x11, 0x00


	//----- nvinfo : EIATTR_KPARAM_INFO
	.align		4
.L_13:
        /*0028*/ 	.byte	0x04, 0x17
        /*002a*/ 	.short	(.L_15 - .L_14)
.L_14:
        /*002c*/ 	.word	0x00000000
        /*0030*/ 	.short	0x0001
        /*0032*/ 	.short	0x0008
        /*0034*/ 	.byte	0x00, 0xf5, 0x21, 0x00


	//----- nvinfo : EIATTR_KPARAM_INFO
	.align		4
.L_15:
        /*0038*/ 	.byte	0x04, 0x17
        /*003a*/ 	.short	(.L_17 - .L_16)
.L_16:
        /*003c*/ 	.word	0x00000000
        /*0040*/ 	.short	0x0000
        /*0042*/ 	.short	0x0000
        /*0044*/ 	.byte	0x00, 0xf5, 0x21, 0x00


	//----- nvinfo : EIATTR_SPARSE_MMA_MASK
	.align		4
.L_17:
        /*0048*/ 	.byte	0x03, 0x50
        /*004a*/ 	.short	0x0000


	//----- nvinfo : EIATTR_MAXREG_COUNT
	.align		4
        /*004c*/ 	.byte	0x03, 0x1b
        /*004e*/ 	.short	0x00ff


	//----- nvinfo : EIATTR_NUM_BARRIERS
	.align		4
        /*0050*/ 	.byte	0x02, 0x4c
        /*0052*/ 	.byte	0x01
	.zero		1


	//----- nvinfo : EIATTR_MERCURY_ISA_VERSION
	.align		4
        /*0054*/ 	.byte	0x03, 0x5f
        /*0056*/ 	.short	0x0101


	//----- nvinfo : EIATTR_VRC_CTA_INIT_COUNT
	.align		4
        /*0058*/ 	.byte	0x02, 0x4a
	.zero		1
	.zero		1


	//----- nvinfo : EIATTR_EXIT_INSTR_OFFSETS
	.align		4
        /*005c*/ 	.byte	0x04, 0x1c
        /*005e*/ 	.short	(.L_19 - .L_18)


	//   ....[0]....
.L_18:
        /*0060*/ 	.word	0x000001a0


	//   ....[1]....
        /*0064*/ 	.word	0x00000410


	//----- nvinfo : EIATTR_CRS_STACK_SIZE
	.align		4
.L_19:
        /*0068*/ 	.byte	0x04, 0x1e
        /*006a*/ 	.short	(.L_21 - .L_20)
.L_20:
        /*006c*/ 	.word	0x00000000


	//----- nvinfo : EIATTR_CBANK_PARAM_SIZE
	.align		4
.L_21:
        /*0070*/ 	.byte	0x03, 0x19
        /*0072*/ 	.short	0x0018


	//----- nvinfo : EIATTR_PARAM_CBANK
	.align		4
        /*0074*/ 	.byte	0x04, 0x0a
        /*0076*/ 	.short	(.L_23 - .L_22)
	.align		4
.L_22:
        /*0078*/ 	.word	index@(.nv.constant0._Z11detectEdgesPiS_ii)
        /*007c*/ 	.short	0x0380
        /*007e*/ 	.short	0x0018


	//----- nvinfo : EIATTR_SW_WAR
	.align		4
.L_23:
        /*0080*/ 	.byte	0x04, 0x36
        /*0082*/ 	.short	(.L_25 - .L_24)
.L_24:
        /*0084*/ 	.word	0x00000008
.L_25:


//--------------------- .nv.callgraph             --------------------------
	.section	.nv.callgraph,"",@"SHT_CUDA_CALLGRAPH"
	.align	4
	.sectionentsize	8
	.align		4
        /*0000*/ 	.word	0x00000000
	.align		4
        /*0004*/ 	.word	0xffffffff
	.align		4
        /*0008*/ 	.word	0x00000000
	.align		4
        /*000c*/ 	.word	0xfffffffe
	.align		4
        /*0010*/ 	.word	0x00000000
	.align		4
        /*0014*/ 	.word	0xfffffffd
	.align		4
        /*0018*/ 	.word	0x00000000
	.align		4
        /*001c*/ 	.word	0xfffffffc


//--------------------- .text._Z11detectEdgesPiS_ii --------------------------
	.section	.text._Z11detectEdgesPiS_ii,"ax",@progbits
	.align	128
        .global         _Z11detectEdgesPiS_ii
        .type           _Z11detectEdgesPiS_ii,@function
        .size           _Z11detectEdgesPiS_ii,(.L_x_5 - _Z11detectEdgesPiS_ii)
        .other          _Z11detectEdgesPiS_ii,@"STO_CUDA_ENTRY STV_DEFAULT"
_Z11detectEdgesPiS_ii:
.text._Z11detectEdgesPiS_ii:
[----:B------:R-:W-:Y:S01]  /*0000*/  LDC R1, c[0x0][0x37c] ;  /* 0x0000df00ff017b82 */ /* 0x000fe20000000800 */
[----:B------:R-:W0:Y:S01]  /*0010*/  S2R R2, SR_CTAID.X ;  /* 0x0000000000027919 */ /* 0x000e220000002500 */
[----:B------:R-:W1:Y:S01]  /*0020*/  LDCU.64 UR6, c[0x0][0x390] ;  /* 0x00007200ff0677ac */ /* 0x000e620008000a00 */
[----:B------:R-:W0:Y:S01]  /*0030*/  S2R R9, SR_TID.X ;  /* 0x0000000000097919 */ /* 0x000e220000002100 */
[----:B------:R-:W2:Y:S01]  /*0040*/  LDCU.64 UR4, c[0x0][0x358] ;  /* 0x00006b00ff0477ac */ /* 0x000ea20008000a00 */
[----:B------:R-:W3:Y:S01]  /*0050*/  S2R R3, SR_CTAID.Y ;  /* 0x0000000000037919 */ /* 0x000ee20000002600 */
[----:B------:R-:W3:Y:S01]  /*0060*/  S2R R8, SR_TID.Y ;  /* 0x0000000000087919 */ /* 0x000ee20000002200 */
[----:B0-----:R-:W-:-:S04]  /*0070*/  LEA R2, R2, R9, 0x4 ;  /* 0x0000000902027211 */ /* 0x001fc800078e20ff */
[----:B-1----:R-:W-:Y:S01]  /*0080*/  ISETP.GE.AND P0, PT, R2, UR7, PT ;  /* 0x0000000702007c0c */ /* 0x002fe2000bf06270 */
[----:B---3--:R-:W-:-:S05]  /*0090*/  IMAD R3, R3, 0x10, R8 ;  /* 0x0000001003037824 */ /* 0x008fca00078e0208 */
[----:B------:R-:W-:-:S13]  /*00a0*/  ISETP.GE.OR P0, PT, R3, UR6, P0 ;  /* 0x0000000603007c0c */ /* 0x000fda0008706670 */
[----:B------:R-:W0:Y:S01]  /*00b0*/  @!P0 LDC.64 R4, c[0x0][0x380] ;  /* 0x0000e000ff048b82 */ /* 0x000e220000000a00 */
[----:B------:R-:W-:-:S04]  /*00c0*/  @!P0 IMAD R7, R3, UR7, R2 ;  /* 0x0000000703078c24 */ /* 0x000fc8000f8e0202 */
[----:B0-----:R-:W-:-:S06]  /*00d0*/  @!P0 IMAD.WIDE R4, R7, 0x4, R4 ;  /* 0x0000000407048825 */ /* 0x001fcc00078e0204 */
[----:B--2---:R-:W2:Y:S01]  /*00e0*/  @!P0 LDG.E R5, desc[UR4][R4.64] ;  /* 0x0000000404058981 */ /* 0x004ea2000c1e1900 */
[----:B------:R-:W-:Y:S02]  /*00f0*/  MOV R0, 0x400 ;  /* 0x0000040000007802 */ /* 0x000fe40000000f00 */
[----:B------:R-:W-:Y:S01]  /*0100*/  IADD3 R6, PT, PT, R8, -0x1, RZ ;  /* 0xffffffff08067810 */ /* 0x000fe20007ffe0ff */
[----:B------:R-:W0:Y:S03]  /*0110*/  S2R R7, SR_CgaCtaId ;  /* 0x0000000000077919 */ /* 0x000e260000008800 */
[----:B------:R-:W-:-:S04]  /*0120*/  VIADDMNMX.U32 R6, R9, 0xffffffff, R6, !PT ;  /* 0xffffffff09067846 */ /* 0x000fc80007800006 */
[----:B------:R-:W-:Y:S02]  /*0130*/  ISETP.GT.U32.AND P1, PT, R6, 0xd, PT ;  /* 0x0000000d0600780c */ /* 0x000fe40003f24070 */
[----:B0-----:R-:W-:-:S05]  /*0140*/  LEA R0, R7, R0, 0x18 ;  /* 0x0000000007007211 */ /* 0x001fca00078ec0ff */
[----:B------:R-:W-:-:S04]  /*0150*/  IMAD R0, R8, 0x48, R0 ;  /* 0x0000004808007824 */ /* 0x000fc800078e0200 */
[----:B------:R-:W-:-:S05]  /*0160*/  IMAD R0, R9, 0x4, R0 ;  /* 0x0000000409007824 */ /* 0x000fca00078e0200 */
[----:B--2---:R0:W-:Y:S04]  /*0170*/  @!P0 STS [R0], R5 ;  /* 0x0000000500008388 */ /* 0x0041e80000000800 */
[----:B------:R0:W-:Y:S01]  /*0180*/  @P0 STS [R0], RZ ;  /* 0x000000ff00000388 */ /* 0x0001e20000000800 */
[----:B------:R-:W-:Y:S06]  /*0190*/  BAR.SYNC.DEFER_BLOCKING 0x0 ;  /* 0x0000000000007b1d */ /* 0x000fec0000010000 */
[----:B------:R-:W-:Y:S05]  /*01a0*/  @P1 EXIT ;  /* 0x000000000000194d */ /* 0x000fea0003800000 */
[----:B------:R-:W-:Y:S01]  /*01b0*/  LDS R7, [R0+-0x4c] ;  /* 0xffffb40000077984 */ /* 0x000fe20000000800 */
[----:B------:R-:W-:Y:S03]  /*01c0*/  BSSY.RECONVERGENT B0, `(.L_x_0) ;  /* 0x000001e000007945 */ /* 0x000fe60003800200 */
[----:B------:R-:W1:Y:S04]  /*01d0*/  LDS R8, [R0+-0x4] ;  /* 0xfffffc0000087984 */ /* 0x000e680000000800 */
[----:B------:R-:W2:Y:S04]  /*01e0*/  LDS R12, [R0+-0x48] ;  /* 0xffffb800000c7984 */ /* 0x000ea80000000800 */
[----:B------:R-:W3:Y:S04]  /*01f0*/  LDS R4, [R0+-0x44] ;  /* 0xffffbc0000047984 */ /* 0x000ee80000000800 */
[----:B0-----:R-:W0:Y:S04]  /*0200*/  LDS R5, [R0+0x4] ;  /* 0x0000040000057984 */ /* 0x001e280000000800 */
[----:B------:R-:W4:Y:S04]  /*0210*/  LDS R9, [R0+0x44] ;  /* 0x0000440000097984 */ /* 0x000f280000000800 */
[----:B------:R-:W5:Y:S04]  /*0220*/  LDS R10, [R0+0x48] ;  /* 0x00004800000a7984 */ /* 0x000f680000000800 */
[----:B------:R-:W5:Y:S01]  /*0230*/  LDS R6, [R0+0x4c] ;  /* 0x00004c0000067984 */ /* 0x000f620000000800 */
[----:B-1----:R-:W-:Y:S01]  /*0240*/  LEA R8, R8, R7, 0x1 ;  /* 0x0000000708087211 */ /* 0x002fe200078e08ff */
[----:B--2---:R-:W-:-:S05]  /*0250*/  IMAD R7, R12, 0x2, R7 ;  /* 0x000000020c077824 */ /* 0x004fca00078e0207 */
[----:B---3--:R-:W-:Y:S02]  /*0260*/  IADD3 R7, PT, PT, R4, R7, RZ ;  /* 0x0000000704077210 */ /* 0x008fe40007ffe0ff */
[----:B0-----:R-:W-:Y:S02]  /*0270*/  LEA R5, R5, R4, 0x1 ;  /* 0x0000000405057211 */ /* 0x001fe400078e08ff */
[----:B----4-:R-:W-:Y:S01]  /*0280*/  IADD3 R8, PT, PT, R9, R8, RZ ;  /* 0x0000000809087210 */ /* 0x010fe20007ffe0ff */
[----:B-----5:R-:W-:-:S03]  /*0290*/  IMAD R9, R10, 0x2, R9 ;  /* 0x000000020a097824 */ /* 0x020fc600078e0209 */
[--C-:B------:R-:W-:Y:S02]  /*02a0*/  IADD3 R5, PT, PT, -R8, R5, R6.reuse ;  /* 0x0000000508057210 */ /* 0x100fe40007ffe106 */
[----:B------:R-:W-:-:S03]  /*02b0*/  IADD3 R7, PT, PT, -R7, R9, R6 ;  /* 0x0000000907077210 */ /* 0x000fc60007ffe106 */
[----:B------:R-:W-:-:S04]  /*02c0*/  IMAD R4, R5, R5, RZ ;  /* 0x0000000505047224 */ /* 0x000fc800078e02ff */
[----:B------:R-:W-:-:S05]  /*02d0*/  IMAD R4, R7, R7, R4 ;  /* 0x0000000707047224 */ /* 0x000fca00078e0204 */
[----:B------:R-:W-:-:S04]  /*02e0*/  I2FP.F32.U32 R0, R4 ;  /* 0x0000000400007245 */ /* 0x000fc80000201000 */
[----:B------:R-:W-:Y:S01]  /*02f0*/  IADD3 R4, PT, PT, R0, -0xd000000, RZ ;  /* 0xf300000000047810 */ /* 0x000fe20007ffe0ff */
[----:B------:R0:W1:Y:S03]  /*0300*/  MUFU.RSQ R5, R0 ;  /* 0x0000000000057308 */ /* 0x0000660000001400 */
[----:B------:R-:W-:-:S13]  /*0310*/  ISETP.GT.U32.AND P0, PT, R4, 0x727fffff, PT ;  /* 0x727fffff0400780c */ /* 0x000fda0003f04070 */
[----:B0-----:R-:W-:Y:S05]  /*0320*/  @!P0 BRA `(.L_x_1) ;  /* 0x00000000000c8947 */ /* 0x001fea0003800000 */
[----:B------:R-:W-:-:S07]  /*0330*/  MOV R9, 0x350 ;  /* 0x0000035000097802 */ /* 0x000fce0000000f00 */
[----:B-1----:R-:W-:Y:S05]  /*0340*/  CALL.REL.NOINC `($__internal_0_$__cuda_sm20_sqrt_rn_f32_slowpath) ;  /* 0x0000000000347944 */ /* 0x002fea0003c00000 */
[----:B------:R-:W-:Y:S05]  /*0350*/  BRA `(.L_x_2) ;  /* 0x0000000000107947 */ /* 0x000fea0003800000 */
.L_x_1:
[----:B-1----:R-:W-:Y:S01]  /*0360*/  FMUL.FTZ R7, R0, R5 ;  /* 0x0000000500077220 */ /* 0x002fe20000410000 */
[----:B------:R-:W-:-:S03]  /*0370*/  FMUL.FTZ R5, R5, 0.5 ;  /* 0x3f00000005057820 */ /* 0x000fc60000410000 */
[----:B------:R-:W-:-:S04]  /*0380*/  FFMA R0, -R7, R7, R0 ;  /* 0x0000000707007223 */ /* 0x000fc80000000100 */
[----:B------:R-:W-:-:S07]  /*0390*/  FFMA R0, R0, R5, R7 ;  /* 0x0000000500007223 */ /* 0x000fce0000000007 */
.L_x_2:
[----:B------:R-:W-:Y:S05]  /*03a0*/  BSYNC.RECONVERGENT B0 ;  /* 0x0000000000007941 */ /* 0x000fea0003800200 */
.L_x_0:
[----:B------:R-:W0:Y:S01]  /*03b0*/  LDC.64 R4, c[0x0][0x388] ;  /* 0x0000e200ff047b82 */ /* 0x000e220000000a00 */
[----:B------:R-:W1:Y:S01]  /*03c0*/  LDCU UR6, c[0x0][0x394] ;  /* 0x00007280ff0677ac */ /* 0x000e620008000800 */
[----:B------:R-:W2:Y:S01]  /*03d0*/  F2I.TRUNC.NTZ R7, R0 ;  /* 0x0000000000077305 */ /* 0x000ea2000020f100 */
[----:B-1----:R-:W-:-:S04]  /*03e0*/  IMAD R3, R3, UR6, R2 ;  /* 0x0000000603037c24 */ /* 0x002fc8000f8e0202 */
[----:B0-----:R-:W-:-:S05]  /*03f0*/  IMAD.WIDE R2, R3, 0x4, R4 ;  /* 0x0000000403027825 */ /* 0x001fca00078e0204 */
[----:B--2---:R-:W-:Y:S01]  /*0400*/  STG.E desc[UR4][R2.64], R7 ;  /* 0x0000000702007986 */ /* 0x004fe2000c101904 */
[----:B------:R-:W-:Y:S05]  /*0410*/  EXIT ;  /* 0x000000000000794d */ /* 0x000fea0003800000 */
        .weak           $__internal_0_$__cuda_sm20_sqrt_rn_f32_slowpath
        .type           $__internal_0_$__cuda_sm20_sqrt_rn_f32_slowpath,@function
        .size           $__internal_0_$__cuda_sm20_sqrt_rn_f32_slowpath,(.L_x_5 - $__internal_0_$__cuda_sm20_sqrt_rn_f32_slowpath)
$__internal_0_$__cuda_sm20_sqrt_rn_f32_slowpath:
[----:B------:R-:W-:-:S13]  /*0420*/  LOP3.LUT P0, RZ, R0, 0x7fffffff, RZ, 0xc0, !PT ;  /* 0x7fffffff00ff7812 */ /* 0x000fda000780c0ff */
[----:B------:R-:W-:Y:S01]  /*0430*/  @!P0 IMAD.MOV.U32 R4, RZ, RZ, R0 ;  /* 0x000000ffff048224 */ /* 0x000fe200078e0000 */
[----:B------:R-:W-:Y:S06]  /*0440*/  @!P0 BRA `(.L_x_3) ;  /* 0x0000000000408947 */ /* 0x000fec0003800000 */
[----:B------:R-:W-:-:S13]  /*0450*/  FSETP.GEU.FTZ.AND P0, PT, R0, RZ, PT ;  /* 0x000000ff0000720b */ /* 0x000fda0003f1e000 */
[----:B------:R-:W-:Y:S01]  /*0460*/  @!P0 MOV R4, 0x7fffffff ;  /* 0x7fffffff00048802 */ /* 0x000fe20000000f00 */
[----:B------:R-:W-:Y:S06]  /*0470*/  @!P0 BRA `(.L_x_3) ;  /* 0x0000000000348947 */ /* 0x000fec0003800000 */
[----:B------:R-:W-:-:S13]  /*0480*/  FSETP.GTU.FTZ.AND P0, PT, |R0|, +INF , PT ;  /* 0x7f8000000000780b */ /* 0x000fda0003f1c200 */
[----:B------:R-:W-:Y:S01]  /*0490*/  @P0 FADD.FTZ R4, R0, 1 ;  /* 0x3f80000000040421 */ /* 0x000fe20000010000 */
[----:B------:R-:W-:Y:S06]  /*04a0*/  @P0 BRA `(.L_x_3) ;  /* 0x0000000000280947 */ /* 0x000fec0003800000 */
[----:B------:R-:W-:-:S13]  /*04b0*/  FSETP.NEU.FTZ.AND P0, PT, |R0|, +INF , PT ;  /* 0x7f8000000000780b */ /* 0x000fda0003f1d200 */
[----:B------:R-:W-:-:S04]  /*04c0*/  @P0 FFMA R5, R0, 1.84467440737095516160e+19, RZ ;  /* 0x5f80000000050823 */ /* 0x000fc800000000ff */
[----:B------:R-:W0:Y:S02]  /*04d0*/  @P0 MUFU.RSQ R4, R5 ;  /* 0x0000000500040308 */ /* 0x000e240000001400 */
[----:B0-----:R-:W-:Y:S01]  /*04e0*/  @P0 FMUL.FTZ R6, R5, R4 ;  /* 0x0000000405060220 */ /* 0x001fe20000410000 */
[----:B------:R-:W-:Y:S01]  /*04f0*/  @P0 FMUL.FTZ R8, R4, 0.5 ;  /* 0x3f00000004080820 */ /* 0x000fe20000410000 */
[----:B------:R-:W-:Y:S02]  /*0500*/  @!P0 MOV R4, R0 ;  /* 0x0000000000048202 */ /* 0x000fe40000000f00 */
[----:B------:R-:W-:-:S04]  /*0510*/  @P0 FADD.FTZ R7, -R6, -RZ ;  /* 0x800000ff06070221 */ /* 0x000fc80000010100 */
[----:B------:R-:W-:-:S04]  /*0520*/  @P0 FFMA R7, R6, R7, R5 ;  /* 0x0000000706070223 */ /* 0x000fc80000000005 */
[----:B------:R-:W-:-:S04]  /*0530*/  @P0 FFMA R7, R7, R8, R6 ;  /* 0x0000000807070223 */ /* 0x000fc80000000006 */
[----:B------:R-:W-:-:S07]  /*0540*/  @P0 FMUL.FTZ R4, R7, 2.3283064365386962891e-10 ;  /* 0x2f80000007040820 */ /* 0x000fce0000410000 */
.L_x_3:
[----:B------:R-:W-:Y:S02]  /*0550*/  HFMA2 R5, -RZ, RZ, 0, 0 ;  /* 0x00000000ff057431 */ /* 0x000fe400000001ff */
[----:B------:R-:W-:Y:S01]  /*0560*/  IMAD.MOV.U32 R0, RZ, RZ, R4 ;  /* 0x000000ffff007224 */ /* 0x000fe200078e0004 */
[----:B------:R-:W-:-:S04]  /*0570*/  MOV R4, R9 ;  /* 0x0000000900047202 */ /* 0x000fc80000000f00 */
[----:B------:R-:W-:Y:S05]  /*0580*/  RET.REL.NODEC R4 `(_Z11detectEdgesPiS_ii) ;  /* 0xfffffff8049c7950 */ /* 0x000fea0003c3ffff */
.L_x_4:
[----:B------:R-:W-:-:S00]  /*0590*/  BRA `(.L_x_4) ;  /* 0xfffffffc00fc7947 */ /* 0x000fc0000383ffff */
[----:B------:R-:W-:-:S00]  /*05a0*/  NOP ;  /* 0x0000000000007918 */ /* 0x000fc00000000000 */
        /* <DEDUP_REMOVED lines=13> */
.L_x_5:


//--------------------- .nv.shared._Z11detectEdgesPiS_ii --------------------------
	.section	.nv.shared._Z11detectEdgesPiS_ii,"aw",@nobits
	.sectionflags	@""
	.align	4
.nv.shared._Z11detectEdgesPiS_ii:
	.zero		2320


//--------------------- .nv.shared.reserved.0     --------------------------
	.section	.nv.shared.reserved.0,"aw",@nobits
	.weak		__nv_reservedSMEM_offset_0_alias
	.size		__nv_reservedSMEM_offset_0_alias, 0, 64
	.other		__nv_reservedSMEM_offset_0_alias,@"STO_CUDA_RESERVED_SHARED STV_DEFAULT"
__nv_reservedSMEM_offset_0_alias:
	.zero		0
	.zero		64


//--------------------- .nv.constant0._Z11detectEdgesPiS_ii --------------------------
	.section	.nv.constant0._Z11detectEdgesPiS_ii,"a",@progbits
	.sectionflags	@""
	.align	4
.nv.constant0._Z11detectEdgesPiS_ii:
	.zero		920


//--------------------- SYMBOLS --------------------------

	.type		.nv.reservedSmem.offset0,@object
	.size		.nv.reservedSmem.offset0,0x4
	.type		.nv.reservedSmem.cap,@object
	.size		.nv.reservedSmem.cap,0x4
